//
// Generated by NVIDIA NVVM Compiler
//
// Compiler Build ID: CL-36424714
// Cuda compilation tools, release 13.0, V13.0.88
// Based on NVVM 20.0.0
//

.version 9.0
.target sm_100
.address_size 64

	// .globl	_Z3addPiS_

.visible .entry _Z3addPiS_(
	.param .u64 .ptr .align 1 _Z3addPiS__param_0,
	.param .u64 .ptr .align 1 _Z3addPiS__param_1
)
{
	.reg .b32 	%r<7>;
	.reg .b64 	%rd<8>;

	ld.param.u64 	%rd1, [_Z3addPiS__param_0];
	ld.param.u64 	%rd2, [_Z3addPiS__param_1];
	mov.u32 	%r1, %ctaid.x;
	cvta.to.global.u64 	%rd3, %rd1;
	mul.wide.u32 	%rd4, %r1, 4;
	add.s64 	%rd5, %rd3, %rd4;
	ld.global.u32 	%r2, [%rd5];
	ld.global.u32 	%r3, [%rd5+16];
	add.s32 	%r4, %r3, %r2;
	ld.global.u32 	%r5, [%rd5+32];
	add.s32 	%r6, %r5, %r4;
	cvta.to.global.u64 	%rd6, %rd2;
	add.s64 	%rd7, %rd6, %rd4;
	st.global.u32 	[%rd7], %r6;
	ret;

}


// ===== COMPILED SASS (sm_100) =====

	.target	sm_100

	.elftype	@"ET_EXEC"


//--------------------- .note.nv.tkinfo           --------------------------
	.section	.note.nv.tkinfo,"",@"SHT_NOTE"
	.sectionflags	@"SHF_NOTE_NV_TKINFO"
	.tkinfo
        /*0018*/ 	.word	0x00000002
        /*0030*/ 	.string	""
        /*0030*/ 	.string	"ptxas"
        /*0030*/ 	.string	"Cuda compilation tools, release 13.0, V13.0.88"
        /*0030*/ 	.string	"Build cuda_13.0.r13.0/compiler.36424714_0"
        /*0030*/ 	.string	"-arch sm_100 -m 64 "



//--------------------- .note.nv.cuinfo           --------------------------
	.section	.note.nv.cuinfo,"",@"SHT_NOTE"
	.sectionflags	@"SHF_NOTE_NV_CUINFO"
        /*0018*/ 	.short	0x0002
        /*001a*/ 	.short	0x0064
        /*001c*/ 	.short	0x0082
	.zero		2


//--------------------- .nv.info                  --------------------------
	.section	.nv.info,"",@"SHT_CUDA_INFO"
	.align	4


	//----- nvinfo : EIATTR_REGCOUNT
	.align		4
        /*0000*/ 	.byte	0x04, 0x2f
        /*0002*/ 	.short	(.L_1 - .L_0)
	.align		4
.L_0:
        /*0004*/ 	.word	index@(_Z3addPiS_)
        /*0008*/ 	.word	0x0000000c


	//----- nvinfo : EIATTR_FRAME_SIZE
	.align		4
.L_1:
        /*000c*/ 	.byte	0x04, 0x11
        /*000e*/ 	.short	(.L_3 - .L_2)
	.align		4
.L_2:
        /*0010*/ 	.word	index@(_Z3addPiS_)
        /*0014*/ 	.word	0x00000000


	//----- nvinfo : EIATTR_MIN_STACK_SIZE
	.align		4
.L_3:
        /*0018*/ 	.byte	0x04, 0x12
        /*001a*/ 	.short	(.L_5 - .L_4)
	.align		4
.L_4:
        /*001c*/ 	.word	index@(_Z3addPiS_)
        /*0020*/ 	.word	0x00000000
.L_5:


//--------------------- .nv.compat                --------------------------
	.section	.nv.compat,"",@"SHT_CUDA_COMPAT_INFO"
	.align	4
        /*0000*/ 	.byte	0x02, 0x09, 0x00, 0x00, 0x02, 0x02, 0x01, 0x00, 0x02, 0x05, 0x05, 0x00, 0x03, 0x07, 0x01, 0x01
        /*0010*/ 	.byte	0x02, 0x03, 0x00, 0x00, 0x02, 0x06, 0x01, 0x00, 0x04, 0x0b, 0x08, 0x00, 0x09, 0x00, 0x00, 0x00
        /*0020*/ 	.byte	0x00, 0x00, 0x00, 0x00


//--------------------- .nv.info._Z3addPiS_       --------------------------
	.section	.nv.info._Z3addPiS_,"",@"SHT_CUDA_INFO"
	.sectionflags	@""
	.align	4


	//----- nvinfo : EIATTR_CUDA_API_VERSION
	.align		4
        /*0000*/ 	.byte	0x04, 0x37
        /*0002*/ 	.short	(.L_7 - .L_6)
.L_6:
        /*0004*/ 	.word	0x00000082


	//----- nvinfo : EIATTR_KPARAM_INFO
	.align		4
.L_7:
        /*0008*/ 	.byte	0x04, 0x17
        /*000a*/ 	.short	(.L_9 - .L_8)
.L_8:
        /*000c*/ 	.word	0x00000000
        /*0010*/ 	.short	0x0001
        /*0012*/ 	.short	0x0008
        /*0014*/ 	.byte	0x00, 0xf5, 0x21, 0x00


	//----- nvinfo : EIATTR_KPARAM_INFO
	.align		4
.L_9:
        /*0018*/ 	.byte	0x04, 0x17
        /*001a*/ 	.short	(.L_11 - .L_10)
.L_10:
        /*001c*/ 	.word	0x00000000
        /*0020*/ 	.short	0x0000
        /*0022*/ 	.short	0x0000
        /*0024*/ 	.byte	0x00, 0xf5, 0x21, 0x00


	//----- nvinfo : EIATTR_SPARSE_MMA_MASK
	.align		4
.L_11:
        /*0028*/ 	.byte	0x03, 0x50
        /*002a*/ 	.short	0x0000


	//----- nvinfo : EIATTR_MAXREG_COUNT
	.align		4
        /*002c*/ 	.byte	0x03, 0x1b
        /*002e*/ 	.short	0x00ff


	//----- nvinfo : EIATTR_MERCURY_ISA_VERSION
	.align		4
        /*0030*/ 	.byte	0x03, 0x5f
        /*0032*/ 	.short	0x0101


	//----- nvinfo : EIATTR_VRC_CTA_INIT_COUNT
	.align		4
        /*0034*/ 	.byte	0x02, 0x4a
	.zero		1
	.zero		1


	//----- nvinfo : EIATTR_EXIT_INSTR_OFFSETS
	.align		4
        /*0038*/ 	.byte	0x04, 0x1c
        /*003a*/ 	.short	(.L_13 - .L_12)


	//   ....[0]....
.L_12:
        /*003c*/ 	.word	0x000000c0


	//----- nvinfo : EIATTR_CBANK_PARAM_SIZE
	.align		4
.L_13:
        /*0040*/ 	.byte	0x03, 0x19
        /*0042*/ 	.short	0x0010


	//----- nvinfo : EIATTR_PARAM_CBANK
	.align		4
        /*0044*/ 	.byte	0x04, 0x0a
        /*0046*/ 	.short	(.L_15 - .L_14)
	.align		4
.L_14:
        /*0048*/ 	.word	index@(.nv.constant0._Z3addPiS_)
        /*004c*/ 	.short	0x0380
        /*004e*/ 	.short	0x0010


	//----- nvinfo : EIATTR_SW_WAR
	.align		4
.L_15:
        /*0050*/ 	.byte	0x04, 0x36
        /*0052*/ 	.short	(.L_17 - .L_16)
.L_16:
        /*0054*/ 	.word	0x00000008
.L_17:


//--------------------- .nv.callgraph             --------------------------
	.section	.nv.callgraph,"",@"SHT_CUDA_CALLGRAPH"
	.align	4
	.sectionentsize	8
	.align		4
        /*0000*/ 	.word	0x00000000
	.align		4
        /*0004*/ 	.word	0xffffffff
	.align		4
        /*0008*/ 	.word	0x00000000
	.align		4
        /*000c*/ 	.word	0xfffffffe
	.align		4
        /*0010*/ 	.word	0x00000000
	.align		4
        /*0014*/ 	.word	0xfffffffd
	.align		4
        /*0018*/ 	.word	0x00000000
	.align		4
        /*001c*/ 	.word	0xfffffffc


//--------------------- .text._Z3addPiS_          --------------------------
	.section	.text._Z3addPiS_,"ax",@progbits
	.align	128
        .global         _Z3addPiS_
        .type           _Z3addPiS_,@function
        .size           _Z3addPiS_,(.L_x_1 - _Z3addPiS_)
        .other          _Z3addPiS_,@"STO_CUDA_ENTRY STV_DEFAULT"
_Z3addPiS_:
.text._Z3addPiS_:
[----:B------:R-:W-:Y:S01]  /*0000*/  LDC R1, c[0x0][0x37c] ;  /* 0x0000df00ff017b82 */ /* 0x000fe20000000800 */
[----:B------:R-:W0:Y:S07]  /*0010*/  S2R R9, SR_CTAID.X ;  /* 0x0000000000097919 */ /* 0x000e2e0000002500 */
[----:B------:R-:W0:Y:S01]  /*0020*/  LDC.64 R2, c[0x0][0x380] ;  /* 0x0000e000ff027b82 */ /* 0x000e220000000a00 */
[----:B------:R-:W1:Y:S07]  /*0030*/  LDCU.64 UR4, c[0x0][0x358] ;  /* 0x00006b00ff0477ac */ /* 0x000e6e0008000a00 */
[----:B------:R-:W2:Y:S01]  /*0040*/  LDC.64 R4, c[0x0][0x388] ;  /* 0x0000e200ff047b82 */ /* 0x000ea20000000a00 */
[----:B0-----:R-:W-:-:S05]  /*0050*/  IMAD.WIDE.U32 R2, R9, 0x4, R2 ;  /* 0x0000000409027825 */ /* 0x001fca00078e0002 */
[----:B-1----:R-:W3:Y:S04]  /*0060*/  LDG.E R0, desc[UR4][R2.64] ;  /* 0x0000000402007981 */ /* 0x002ee8000c1e1900 */
[----:B------:R-:W3:Y:S04]  /*0070*/  LDG.E R7, desc[UR4][R2.64+0x10] ;  /* 0x0000100402077981 */ /* 0x000ee8000c1e1900 */
[----:B------:R-:W3:Y:S01]  /*0080*/  LDG.E R6, desc[UR4][R2.64+0x20] ;  /* 0x0000200402067981 */ /* 0x000ee2000c1e1900 */
[----:B--2---:R-:W-:Y:S01]  /*0090*/  IMAD.WIDE.U32 R4, R9, 0x4, R4 ;  /* 0x0000000409047825 */ /* 0x004fe200078e0004 */
[----:B---3--:R-:W-:-:S05]  /*00a0*/  IADD3 R7, PT, PT, R6, R7, R0 ;  /* 0x0000000706077210 */ /* 0x008fca0007ffe000 */
[----:B------:R-:W-:Y:S01]  /*00b0*/  STG.E desc[UR4][R4.64], R7 ;  /* 0x0000000704007986 */ /* 0x000fe2000c101904 */
[----:B------:R-:W-:Y:S05]  /*00c0*/  EXIT ;  /* 0x000000000000794d */ /* 0x000fea0003800000 */
.L_x_0:
[----:B------:R-:W-:-:S00]  /*00d0*/  BRA `(.L_x_0) ;  /* 0xfffffffc00fc7947 */ /* 0x000fc0000383ffff */
[----:B------:R-:W-:-:S00]  /*00e0*/  NOP ;  /* 0x0000000000007918 */ /* 0x000fc00000000000 */
        /* <DEDUP_REMOVED lines=9> */
.L_x_1:


//--------------------- .nv.shared.reserved.0     --------------------------
	.section	.nv.shared.reserved.0,"aw",@nobits
	.weak		__nv_reservedSMEM_offset_0_alias
	.size		__nv_reservedSMEM_offset_0_alias, 0, 64
	.other		__nv_reservedSMEM_offset_0_alias,@"STO_CUDA_RESERVED_SHARED STV_DEFAULT"
__nv_reservedSMEM_offset_0_alias:
	.zero		0
	.zero		64


//--------------------- .nv.constant0._Z3addPiS_  --------------------------
	.section	.nv.constant0._Z3addPiS_,"a",@progbits
	.sectionflags	@""
	.align	4
.nv.constant0._Z3addPiS_:
	.zero		912


//--------------------- SYMBOLS --------------------------

	.type		.nv.reservedSmem.offset0,@object
	.size		.nv.reservedSmem.offset0,0x4
